//
// Generated by NVIDIA NVVM Compiler
//
// Compiler Build ID: CL-36424714
// Cuda compilation tools, release 13.0, V13.0.88
// Based on NVVM 20.0.0
//

.version 9.0
.target sm_100
.address_size 64

	// .globl	_Z18dot_product_kernelPfS_S_S_j
// _ZZ18dot_product_kernelPfS_S_S_jE5avg_x has been demoted
// _ZZ18dot_product_kernelPfS_S_S_jE5avg_y has been demoted
// _ZZ18dot_product_kernelPfS_S_S_jE11sum_error_x has been demoted
// _ZZ18dot_product_kernelPfS_S_S_jE11sum_error_y has been demoted
// _ZZ18dot_product_kernelPfS_S_S_jE5cache has been demoted

.visible .entry _Z18dot_product_kernelPfS_S_S_j(
	.param .u64 .ptr .align 1 _Z18dot_product_kernelPfS_S_S_j_param_0,
	.param .u64 .ptr .align 1 _Z18dot_product_kernelPfS_S_S_j_param_1,
	.param .u64 .ptr .align 1 _Z18dot_product_kernelPfS_S_S_j_param_2,
	.param .u64 .ptr .align 1 _Z18dot_product_kernelPfS_S_S_j_param_3,
	.param .u32 _Z18dot_product_kernelPfS_S_S_j_param_4
)
{
	.reg .pred 	%p<18>;
	.reg .b32 	%r<47>;
	.reg .b32 	%f<63>;
	.reg .b64 	%rd<18>;
	.reg .b64 	%fd<24>;
	// demoted variable
	.shared .align 4 .b8 _ZZ18dot_product_kernelPfS_S_S_jE5avg_x[1024];
	// demoted variable
	.shared .align 4 .b8 _ZZ18dot_product_kernelPfS_S_S_jE5avg_y[1024];
	// demoted variable
	.shared .align 4 .b8 _ZZ18dot_product_kernelPfS_S_S_jE11sum_error_x[1024];
	// demoted variable
	.shared .align 4 .b8 _ZZ18dot_product_kernelPfS_S_S_jE11sum_error_y[1024];
	// demoted variable
	.shared .align 4 .b8 _ZZ18dot_product_kernelPfS_S_S_jE5cache[1024];
	ld.param.u64 	%rd5, [_Z18dot_product_kernelPfS_S_S_j_param_0];
	ld.param.u64 	%rd6, [_Z18dot_product_kernelPfS_S_S_j_param_1];
	ld.param.u64 	%rd3, [_Z18dot_product_kernelPfS_S_S_j_param_2];
	ld.param.u64 	%rd4, [_Z18dot_product_kernelPfS_S_S_j_param_3];
	ld.param.u32 	%r22, [_Z18dot_product_kernelPfS_S_S_j_param_4];
	cvta.to.global.u64 	%rd1, %rd6;
	cvta.to.global.u64 	%rd2, %rd5;
	mov.u32 	%r1, %tid.x;
	mov.u32 	%r46, %ntid.x;
	mov.u32 	%r23, %ctaid.x;
	mad.lo.s32 	%r45, %r46, %r23, %r1;
	mov.u32 	%r24, %nctaid.x;
	mul.lo.s32 	%r4, %r46, %r24;
	setp.ge.u32 	%p1, %r45, %r22;
	mov.f32 	%f58, 0f00000000;
	mov.f32 	%f59, %f58;
	@%p1 bra 	$L__BB0_4;
	mov.f64 	%fd19, 0d0000000000000000;
	mov.f64 	%fd20, %fd19;
	mov.u32 	%r41, %r45;
$L__BB0_2:
	mul.wide.u32 	%rd7, %r41, 4;
	add.s64 	%rd8, %rd2, %rd7;
	ld.global.f32 	%f16, [%rd8];
	cvt.f64.f32 	%fd12, %f16;
	add.f64 	%fd20, %fd20, %fd12;
	add.s64 	%rd9, %rd1, %rd7;
	ld.global.f32 	%f17, [%rd9];
	cvt.f64.f32 	%fd13, %f17;
	add.f64 	%fd19, %fd19, %fd13;
	add.s32 	%r41, %r41, %r4;
	setp.lt.u32 	%p2, %r41, %r22;
	@%p2 bra 	$L__BB0_2;
	cvt.rn.f32.f64 	%f58, %fd20;
	cvt.rn.f32.f64 	%f59, %fd19;
$L__BB0_4:
	shl.b32 	%r25, %r1, 2;
	mov.u32 	%r26, _ZZ18dot_product_kernelPfS_S_S_jE5avg_x;
	add.s32 	%r7, %r26, %r25;
	st.shared.f32 	[%r7], %f58;
	mov.u32 	%r27, _ZZ18dot_product_kernelPfS_S_S_jE5avg_y;
	add.s32 	%r8, %r27, %r25;
	st.shared.f32 	[%r8], %f59;
	bar.sync 	0;
	setp.lt.u32 	%p3, %r46, 2;
	@%p3 bra 	$L__BB0_9;
	mov.u32 	%r42, %r46;
$L__BB0_6:
	shr.u32 	%r10, %r42, 1;
	setp.ge.u32 	%p4, %r1, %r10;
	@%p4 bra 	$L__BB0_8;
	shl.b32 	%r28, %r10, 2;
	add.s32 	%r29, %r7, %r28;
	ld.shared.f32 	%f18, [%r29];
	ld.shared.f32 	%f19, [%r7];
	add.f32 	%f20, %f18, %f19;
	st.shared.f32 	[%r7], %f20;
	add.s32 	%r30, %r8, %r28;
	ld.shared.f32 	%f21, [%r30];
	ld.shared.f32 	%f22, [%r8];
	add.f32 	%f23, %f21, %f22;
	st.shared.f32 	[%r8], %f23;
$L__BB0_8:
	bar.sync 	0;
	setp.gt.u32 	%p5, %r42, 3;
	mov.u32 	%r42, %r10;
	@%p5 bra 	$L__BB0_6;
$L__BB0_9:
	setp.ne.s32 	%p6, %r1, 0;
	@%p6 bra 	$L__BB0_11;
	ld.shared.f32 	%f24, [_ZZ18dot_product_kernelPfS_S_S_jE5avg_x];
	cvt.rn.f32.u32 	%f25, %r22;
	div.rn.f32 	%f26, %f24, %f25;
	st.shared.f32 	[_ZZ18dot_product_kernelPfS_S_S_jE5avg_x], %f26;
	ld.shared.f32 	%f27, [_ZZ18dot_product_kernelPfS_S_S_jE5avg_y];
	div.rn.f32 	%f28, %f27, %f25;
	st.shared.f32 	[_ZZ18dot_product_kernelPfS_S_S_jE5avg_y], %f28;
$L__BB0_11:
	setp.ge.u32 	%p7, %r45, %r22;
	mov.f32 	%f60, 0f00000000;
	mov.f32 	%f61, %f60;
	@%p7 bra 	$L__BB0_15;
	ld.shared.f32 	%f5, [_ZZ18dot_product_kernelPfS_S_S_jE5avg_x];
	mov.f64 	%fd21, 0d0000000000000000;
	ld.shared.f32 	%f6, [_ZZ18dot_product_kernelPfS_S_S_jE5avg_y];
	mov.f64 	%fd22, %fd21;
	mov.u32 	%r43, %r45;
$L__BB0_13:
	mul.wide.u32 	%rd10, %r43, 4;
	add.s64 	%rd11, %rd2, %rd10;
	ld.global.f32 	%f30, [%rd11];
	sub.f32 	%f31, %f30, %f5;
	mul.f32 	%f32, %f31, %f31;
	cvt.f64.f32 	%fd15, %f32;
	add.f64 	%fd22, %fd22, %fd15;
	add.s64 	%rd12, %rd1, %rd10;
	ld.global.f32 	%f33, [%rd12];
	sub.f32 	%f34, %f33, %f6;
	mul.f32 	%f35, %f34, %f34;
	cvt.f64.f32 	%fd16, %f35;
	add.f64 	%fd21, %fd21, %fd16;
	add.s32 	%r43, %r43, %r4;
	setp.lt.u32 	%p8, %r43, %r22;
	@%p8 bra 	$L__BB0_13;
	cvt.rn.f32.f64 	%f60, %fd22;
	cvt.rn.f32.f64 	%f61, %fd21;
$L__BB0_15:
	setp.lt.u32 	%p9, %r46, 2;
	mov.u32 	%r32, _ZZ18dot_product_kernelPfS_S_S_jE11sum_error_x;
	add.s32 	%r13, %r32, %r25;
	st.shared.f32 	[%r13], %f60;
	mov.u32 	%r33, _ZZ18dot_product_kernelPfS_S_S_jE11sum_error_y;
	add.s32 	%r14, %r33, %r25;
	st.shared.f32 	[%r14], %f61;
	bar.sync 	0;
	mov.u32 	%r44, %r46;
	@%p9 bra 	$L__BB0_16;
	bra.uni 	$L__BB0_27;
$L__BB0_16:
	setp.ge.u32 	%p12, %r45, %r22;
	mov.f32 	%f62, 0f00000000;
	@%p12 bra 	$L__BB0_20;
	ld.shared.f32 	%f11, [_ZZ18dot_product_kernelPfS_S_S_jE5avg_x];
	mov.f64 	%fd23, 0d0000000000000000;
	ld.shared.f32 	%f12, [_ZZ18dot_product_kernelPfS_S_S_jE5avg_y];
$L__BB0_18:
	mul.wide.u32 	%rd13, %r45, 4;
	add.s64 	%rd14, %rd2, %rd13;
	ld.global.f32 	%f43, [%rd14];
	sub.f32 	%f44, %f43, %f11;
	add.s64 	%rd15, %rd1, %rd13;
	ld.global.f32 	%f45, [%rd15];
	sub.f32 	%f46, %f45, %f12;
	mul.f32 	%f47, %f44, %f46;
	cvt.f64.f32 	%fd18, %f47;
	add.f64 	%fd23, %fd23, %fd18;
	add.s32 	%r45, %r45, %r4;
	setp.lt.u32 	%p13, %r45, %r22;
	@%p13 bra 	$L__BB0_18;
	cvt.rn.f32.f64 	%f62, %fd23;
$L__BB0_20:
	setp.lt.u32 	%p14, %r46, 2;
	mov.u32 	%r38, _ZZ18dot_product_kernelPfS_S_S_jE5cache;
	add.s32 	%r19, %r38, %r25;
	st.shared.f32 	[%r19], %f62;
	bar.sync 	0;
	@%p14 bra 	$L__BB0_24;
$L__BB0_21:
	shr.u32 	%r21, %r46, 1;
	setp.ge.u32 	%p15, %r1, %r21;
	@%p15 bra 	$L__BB0_23;
	shl.b32 	%r39, %r21, 2;
	add.s32 	%r40, %r19, %r39;
	ld.shared.f32 	%f48, [%r40];
	ld.shared.f32 	%f49, [%r19];
	add.f32 	%f50, %f48, %f49;
	st.shared.f32 	[%r19], %f50;
$L__BB0_23:
	bar.sync 	0;
	setp.gt.u32 	%p16, %r46, 3;
	mov.u32 	%r46, %r21;
	@%p16 bra 	$L__BB0_21;
$L__BB0_24:
	setp.ne.s32 	%p17, %r1, 0;
	@%p17 bra 	$L__BB0_26;
	ld.shared.f32 	%f51, [_ZZ18dot_product_kernelPfS_S_S_jE11sum_error_x];
	ld.shared.f32 	%f52, [_ZZ18dot_product_kernelPfS_S_S_jE11sum_error_y];
	mul.f32 	%f53, %f51, %f52;
	sqrt.rn.f32 	%f54, %f53;
	cvta.to.global.u64 	%rd16, %rd4;
	atom.global.add.f32 	%f55, [%rd16], %f54;
	ld.shared.f32 	%f56, [_ZZ18dot_product_kernelPfS_S_S_jE5cache];
	cvta.to.global.u64 	%rd17, %rd3;
	atom.global.add.f32 	%f57, [%rd17], %f56;
$L__BB0_26:
	ret;
$L__BB0_27:
	shr.u32 	%r16, %r44, 1;
	setp.ge.u32 	%p10, %r1, %r16;
	@%p10 bra 	$L__BB0_29;
	shl.b32 	%r34, %r16, 2;
	add.s32 	%r35, %r13, %r34;
	ld.shared.f32 	%f36, [%r35];
	ld.shared.f32 	%f37, [%r13];
	add.f32 	%f38, %f36, %f37;
	st.shared.f32 	[%r13], %f38;
	add.s32 	%r36, %r14, %r34;
	ld.shared.f32 	%f39, [%r36];
	ld.shared.f32 	%f40, [%r14];
	add.f32 	%f41, %f39, %f40;
	st.shared.f32 	[%r14], %f41;
$L__BB0_29:
	bar.sync 	0;
	setp.lt.u32 	%p11, %r44, 4;
	mov.u32 	%r44, %r16;
	@%p11 bra 	$L__BB0_16;
	bra.uni 	$L__BB0_27;

}


// ===== COMPILED SASS (sm_100) =====

	.target	sm_100

	.elftype	@"ET_EXEC"


//--------------------- .note.nv.tkinfo           --------------------------
	.section	.note.nv.tkinfo,"",@"SHT_NOTE"
	.sectionflags	@"SHF_NOTE_NV_TKINFO"
	.tkinfo
        /*0018*/ 	.word	0x00000002
        /*0030*/ 	.string	""
        /*0030*/ 	.string	"ptxas"
        /*0030*/ 	.string	"Cuda compilation tools, release 13.0, V13.0.88"
        /*0030*/ 	.string	"Build cuda_13.0.r13.0/compiler.36424714_0"
        /*0030*/ 	.string	"-arch sm_100 -m 64 "



//--------------------- .note.nv.cuinfo           --------------------------
	.section	.note.nv.cuinfo,"",@"SHT_NOTE"
	.sectionflags	@"SHF_NOTE_NV_CUINFO"
        /*0018*/ 	.short	0x0002
        /*001a*/ 	.short	0x0064
        /*001c*/ 	.short	0x0082
	.zero		2


//--------------------- .nv.info                  --------------------------
	.section	.nv.info,"",@"SHT_CUDA_INFO"
	.align	4


	//----- nvinfo : EIATTR_REGCOUNT
	.align		4
        /*0000*/ 	.byte	0x04, 0x2f
        /*0002*/ 	.short	(.L_1 - .L_0)
	.align		4
.L_0:
        /*0004*/ 	.word	index@(_Z18dot_product_kernelPfS_S_S_j)
        /*0008*/ 	.word	0x0000001a


	//----- nvinfo : EIATTR_FRAME_SIZE
	.align		4
.L_1:
        /*000c*/ 	.byte	0x04, 0x11
        /*000e*/ 	.short	(.L_3 - .L_2)
	.align		4
.L_2:
        /*0010*/ 	.word	index@($__internal_1_$__cuda_sm3x_div_rn_noftz_f32_slowpath)
        /*0014*/ 	.word	0x00000000


	//----- nvinfo : EIATTR_FRAME_SIZE
	.align		4
.L_3:
        /*0018*/ 	.byte	0x04, 0x11
        /*001a*/ 	.short	(.L_5 - .L_4)
	.align		4
.L_4:
        /*001c*/ 	.word	index@($__internal_0_$__cuda_sm20_sqrt_rn_f32_slowpath)
        /*0020*/ 	.word	0x00000000


	//----- nvinfo : EIATTR_FRAME_SIZE
	.align		4
.L_5:
        /*0024*/ 	.byte	0x04, 0x11
        /*0026*/ 	.short	(.L_7 - .L_6)
	.align		4
.L_6:
        /*0028*/ 	.word	index@(_Z18dot_product_kernelPfS_S_S_j)
        /*002c*/ 	.word	0x00000000


	//----- nvinfo : EIATTR_MIN_STACK_SIZE
	.align		4
.L_7:
        /*0030*/ 	.byte	0x04, 0x12
        /*0032*/ 	.short	(.L_9 - .L_8)
	.align		4
.L_8:
        /*0034*/ 	.word	index@(_Z18dot_product_kernelPfS_S_S_j)
        /*0038*/ 	.word	0x00000000
.L_9:


//--------------------- .nv.compat                --------------------------
	.section	.nv.compat,"",@"SHT_CUDA_COMPAT_INFO"
	.align	4
        /*0000*/ 	.byte	0x02, 0x09, 0x00, 0x00, 0x02, 0x02, 0x01, 0x00, 0x02, 0x05, 0x05, 0x00, 0x03, 0x07, 0x01, 0x01
        /*0010*/ 	.byte	0x02, 0x03, 0x00, 0x00, 0x02, 0x06, 0x01, 0x00, 0x04, 0x0b, 0x08, 0x00, 0x01, 0x00, 0x00, 0x00
        /*0020*/ 	.byte	0x00, 0x00, 0x00, 0x00


//--------------------- .nv.info._Z18dot_product_kernelPfS_S_S_j --------------------------
	.section	.nv.info._Z18dot_product_kernelPfS_S_S_j,"",@"SHT_CUDA_INFO"
	.sectionflags	@""
	.align	4


	//----- nvinfo : EIATTR_CUDA_API_VERSION
	.align		4
        /*0000*/ 	.byte	0x04, 0x37
        /*0002*/ 	.short	(.L_11 - .L_10)
.L_10:
        /*0004*/ 	.word	0x00000082


	//----- nvinfo : EIATTR_KPARAM_INFO
	.align		4
.L_11:
        /*0008*/ 	.byte	0x04, 0x17
        /*000a*/ 	.short	(.L_13 - .L_12)
.L_12:
        /*000c*/ 	.word	0x00000000
        /*0010*/ 	.short	0x0004
        /*0012*/ 	.short	0x0020
        /*0014*/ 	.byte	0x00, 0xf0, 0x11, 0x00


	//----- nvinfo : EIATTR_KPARAM_INFO
	.align		4
.L_13:
        /*0018*/ 	.byte	0x04, 0x17
        /*001a*/ 	.short	(.L_15 - .L_14)
.L_14:
        /*001c*/ 	.word	0x00000000
        /*0020*/ 	.short	0x0003
        /*0022*/ 	.short	0x0018
        /*0024*/ 	.byte	0x00, 0xf5, 0x21, 0x00


	//----- nvinfo : EIATTR_KPARAM_INFO
	.align		4
.L_15:
        /*0028*/ 	.byte	0x04, 0x17
        /*002a*/ 	.short	(.L_17 - .L_16)
.L_16:
        /*002c*/ 	.word	0x00000000
        /*0030*/ 	.short	0x0002
        /*0032*/ 	.short	0x0010
        /*0034*/ 	.byte	0x00, 0xf5, 0x21, 0x00


	//----- nvinfo : EIATTR_KPARAM_INFO
	.align		4
.L_17:
        /*0038*/ 	.byte	0x04, 0x17
        /*003a*/ 	.short	(.L_19 - .L_18)
.L_18:
        /*003c*/ 	.word	0x00000000
        /*0040*/ 	.short	0x0001
        /*0042*/ 	.short	0x0008
        /*0044*/ 	.byte	0x00, 0xf5, 0x21, 0x00


	//----- nvinfo : EIATTR_KPARAM_INFO
	.align		4
.L_19:
        /*0048*/ 	.byte	0x04, 0x17
        /*004a*/ 	.short	(.L_21 - .L_20)
.L_20:
        /*004c*/ 	.word	0x00000000
        /*0050*/ 	.short	0x0000
        /*0052*/ 	.short	0x0000
        /*0054*/ 	.byte	0x00, 0xf5, 0x21, 0x00


	//----- nvinfo : EIATTR_SPARSE_MMA_MASK
	.align		4
.L_21:
        /*0058*/ 	.byte	0x03, 0x50
        /*005a*/ 	.short	0x0000


	//----- nvinfo : EIATTR_MAXREG_COUNT
	.align		4
        /*005c*/ 	.byte	0x03, 0x1b
        /*005e*/ 	.short	0x00ff


	//----- nvinfo : EIATTR_NUM_BARRIERS
	.align		4
        /*0060*/ 	.byte	0x02, 0x4c
        /*0062*/ 	.byte	0x01
	.zero		1


	//----- nvinfo : EIATTR_MERCURY_ISA_VERSION
	.align		4
        /*0064*/ 	.byte	0x03, 0x5f
        /*0066*/ 	.short	0x0101


	//----- nvinfo : EIATTR_VRC_CTA_INIT_COUNT
	.align		4
        /*0068*/ 	.byte	0x02, 0x4a
	.zero		1
	.zero		1


	//----- nvinfo : EIATTR_EXIT_INSTR_OFFSETS
	.align		4
        /*006c*/ 	.byte	0x04, 0x1c
        /*006e*/ 	.short	(.L_23 - .L_22)


	//   ....[0]....
.L_22:
        /*0070*/ 	.word	0x00000e40


	//   ....[1]....
        /*0074*/ 	.word	0x00000fe0


	//----- nvinfo : EIATTR_CRS_STACK_SIZE
	.align		4
.L_23:
        /*0078*/ 	.byte	0x04, 0x1e
        /*007a*/ 	.short	(.L_25 - .L_24)
.L_24:
        /*007c*/ 	.word	0x00000000


	//----- nvinfo : EIATTR_CBANK_PARAM_SIZE
	.align		4
.L_25:
        /*0080*/ 	.byte	0x03, 0x19
        /*0082*/ 	.short	0x0024


	//----- nvinfo : EIATTR_PARAM_CBANK
	.align		4
        /*0084*/ 	.byte	0x04, 0x0a
        /*0086*/ 	.short	(.L_27 - .L_26)
	.align		4
.L_26:
        /*0088*/ 	.word	index@(.nv.constant0._Z18dot_product_kernelPfS_S_S_j)
        /*008c*/ 	.short	0x0380
        /*008e*/ 	.short	0x0024


	//----- nvinfo : EIATTR_SW_WAR
	.align		4
.L_27:
        /*0090*/ 	.byte	0x04, 0x36
        /*0092*/ 	.short	(.L_29 - .L_28)
.L_28:
        /*0094*/ 	.word	0x00000008
.L_29:


//--------------------- .nv.callgraph             --------------------------
	.section	.nv.callgraph,"",@"SHT_CUDA_CALLGRAPH"
	.align	4
	.sectionentsize	8
	.align		4
        /*0000*/ 	.word	0x00000000
	.align		4
        /*0004*/ 	.word	0xffffffff
	.align		4
        /*0008*/ 	.word	0x00000000
	.align		4
        /*000c*/ 	.word	0xfffffffe
	.align		4
        /*0010*/ 	.word	0x00000000
	.align		4
        /*0014*/ 	.word	0xfffffffd
	.align		4
        /*0018*/ 	.word	0x00000000
	.align		4
        /*001c*/ 	.word	0xfffffffc


//--------------------- .text._Z18dot_product_kernelPfS_S_S_j --------------------------
	.section	.text._Z18dot_product_kernelPfS_S_S_j,"ax",@progbits
	.align	128
        .global         _Z18dot_product_kernelPfS_S_S_j
        .type           _Z18dot_product_kernelPfS_S_S_j,@function
        .size           _Z18dot_product_kernelPfS_S_S_j,(.L_x_39 - _Z18dot_product_kernelPfS_S_S_j)
        .other          _Z18dot_product_kernelPfS_S_S_j,@"STO_CUDA_ENTRY STV_DEFAULT"
_Z18dot_product_kernelPfS_S_S_j:
.text._Z18dot_product_kernelPfS_S_S_j:
[----:B------:R-:W-:Y:S01]  /*0000*/  LDC R1, c[0x0][0x37c] ;  /* 0x0000df00ff017b82 */ /* 0x000fe20000000800 */
[----:B------:R-:W0:Y:S01]  /*0010*/  S2R R2, SR_TID.X ;  /* 0x0000000000027919 */ /* 0x000e220000002100 */
[----:B------:R-:W1:Y:S01]  /*0020*/  LDCU UR5, c[0x0][0x360] ;  /* 0x00006c00ff0577ac */ /* 0x000e620008000800 */
[----:B------:R-:W-:Y:S01]  /*0030*/  BSSY.RECONVERGENT B0, `(.L_x_0) ;  /* 0x0000020000007945 */ /* 0x000fe20003800200 */
[----:B------:R-:W-:Y:S01]  /*0040*/  IMAD.MOV.U32 R8, RZ, RZ, RZ ;  /* 0x000000ffff087224 */ /* 0x000fe200078e00ff */
[----:B------:R-:W0:Y:S01]  /*0050*/  S2R R3, SR_CTAID.X ;  /* 0x0000000000037919 */ /* 0x000e220000002500 */
[----:B------:R-:W2:Y:S01]  /*0060*/  LDCU UR6, c[0x0][0x3a0] ;  /* 0x00007400ff0677ac */ /* 0x000ea20008000800 */
[----:B------:R-:W-:Y:S01]  /*0070*/  IMAD.MOV.U32 R6, RZ, RZ, RZ ;  /* 0x000000ffff067224 */ /* 0x000fe200078e00ff */
[----:B------:R-:W3:Y:S01]  /*0080*/  LDCU UR4, c[0x0][0x370] ;  /* 0x00006e00ff0477ac */ /* 0x000ee20008000800 */
[----:B------:R-:W4:Y:S01]  /*0090*/  LDCU.64 UR8, c[0x0][0x358] ;  /* 0x00006b00ff0877ac */ /* 0x000f220008000a00 */
[----:B-1----:R-:W-:Y:S01]  /*00a0*/  IMAD.U32 R5, RZ, RZ, UR5 ;  /* 0x00000005ff057e24 */ /* 0x002fe2000f8e00ff */
[----:B---3--:R-:W-:-:S02]  /*00b0*/  UIMAD UR4, UR5, UR4, URZ ;  /* 0x00000004050472a4 */ /* 0x008fc4000f8e02ff */
[----:B0-----:R-:W-:-:S05]  /*00c0*/  IMAD R4, R3, UR5, R2 ;  /* 0x0000000503047c24 */ /* 0x001fca000f8e0202 */
[----:B--2---:R-:W-:-:S13]  /*00d0*/  ISETP.GE.U32.AND P0, PT, R4, UR6, PT ;  /* 0x0000000604007c0c */ /* 0x004fda000bf06070 */
[----:B----4-:R-:W-:Y:S05]  /*00e0*/  @P0 BRA `(.L_x_1) ;  /* 0x0000000000500947 */ /* 0x010fea0003800000 */
[----:B------:R-:W0:Y:S01]  /*00f0*/  LDC.64 R18, c[0x0][0x380] ;  /* 0x0000e000ff127b82 */ /* 0x000e220000000a00 */
[----:B------:R-:W-:Y:S01]  /*0100*/  BSSY.RECONVERGENT B1, `(.L_x_2) ;  /* 0x0000010000017945 */ /* 0x000fe20003800200 */
[----:B------:R-:W-:Y:S01]  /*0110*/  IMAD.MOV.U32 R3, RZ, RZ, R4 ;  /* 0x000000ffff037224 */ /* 0x000fe200078e0004 */
[----:B------:R-:W-:Y:S02]  /*0120*/  CS2R R6, SRZ ;  /* 0x0000000000067805 */ /* 0x000fe4000001ff00 */
[----:B------:R-:W-:-:S03]  /*0130*/  CS2R R8, SRZ ;  /* 0x0000000000087805 */ /* 0x000fc6000001ff00 */
[----:B------:R-:W1:Y:S04]  /*0140*/  LDC.64 R20, c[0x0][0x388] ;  /* 0x0000e200ff147b82 */ /* 0x000e680000000a00 */
.L_x_3:
[----:B0-----:R-:W-:-:S04]  /*0150*/  IMAD.WIDE.U32 R10, R3, 0x4, R18 ;  /* 0x00000004030a7825 */ /* 0x001fc800078e0012 */
[C---:B-1----:R-:W-:Y:S02]  /*0160*/  IMAD.WIDE.U32 R14, R3.reuse, 0x4, R20 ;  /* 0x00000004030e7825 */ /* 0x042fe400078e0014 */
[----:B------:R-:W2:Y:S04]  /*0170*/  LDG.E R10, desc[UR8][R10.64] ;  /* 0x000000080a0a7981 */ /* 0x000ea8000c1e1900 */
[----:B------:R-:W3:Y:S01]  /*0180*/  LDG.E R14, desc[UR8][R14.64] ;  /* 0x000000080e0e7981 */ /* 0x000ee2000c1e1900 */
[----:B------:R-:W-:-:S04]  /*0190*/  IADD3 R3, PT, PT, R3, UR4, RZ ;  /* 0x0000000403037c10 */ /* 0x000fc8000fffe0ff */
[----:B------:R-:W-:Y:S01]  /*01a0*/  ISETP.GE.U32.AND P0, PT, R3, UR6, PT ;  /* 0x0000000603007c0c */ /* 0x000fe2000bf06070 */
[----:B--2---:R-:W0:Y:S08]  /*01b0*/  F2F.F64.F32 R12, R10 ;  /* 0x0000000a000c7310 */ /* 0x004e300000201800 */
[----:B---3--:R-:W1:Y:S01]  /*01c0*/  F2F.F64.F32 R16, R14 ;  /* 0x0000000e00107310 */ /* 0x008e620000201800 */
[----:B0-----:R-:W-:-:S02]  /*01d0*/  DADD R8, R12, R8 ;  /* 0x000000000c087229 */ /* 0x001fc40000000008 */
[----:B-1----:R-:W-:Y:S01]  /*01e0*/  DADD R6, R16, R6 ;  /* 0x0000000010067229 */ /* 0x002fe20000000006 */
[----:B------:R-:W-:Y:S10]  /*01f0*/  @!P0 BRA `(.L_x_3) ;  /* 0xfffffffc00d48947 */ /* 0x000ff4000383ffff */
[----:B------:R-:W-:Y:S05]  /*0200*/  BSYNC.RECONVERGENT B1 ;  /* 0x0000000000017941 */ /* 0x000fea0003800200 */
.L_x_2:
[----:B------:R0:W1:Y:S08]  /*0210*/  F2F.F32.F64 R8, R8 ;  /* 0x0000000800087310 */ /* 0x0000700000301000 */
[----:B------:R0:W2:Y:S02]  /*0220*/  F2F.F32.F64 R6, R6 ;  /* 0x0000000600067310 */ /* 0x0000a40000301000 */
.L_x_1:
[----:B------:R-:W-:Y:S05]  /*0230*/  BSYNC.RECONVERGENT B0 ;  /* 0x0000000000007941 */ /* 0x000fea0003800200 */
.L_x_0:
[----:B------:R-:W3:Y:S01]  /*0240*/  S2UR UR7, SR_CgaCtaId ;  /* 0x00000000000779c3 */ /* 0x000ee20000008800 */
[----:B------:R-:W-:Y:S01]  /*0250*/  UMOV UR5, 0x400 ;  /* 0x0000040000057882 */ /* 0x000fe20000000000 */
[----:B------:R-:W-:Y:S01]  /*0260*/  ISETP.GE.U32.AND P0, PT, R5, 0x2, PT ;  /* 0x000000020500780c */ /* 0x000fe20003f06070 */
[----:B------:R-:W-:Y:S02]  /*0270*/  UIADD3 UR6, UPT, UPT, UR5, 0x400, URZ ;  /* 0x0000040005067890 */ /* 0x000fe4000fffe0ff */
[----:B---3--:R-:W-:Y:S02]  /*0280*/  ULEA UR5, UR7, UR5, 0x18 ;  /* 0x0000000507057291 */ /* 0x008fe4000f8ec0ff */
[----:B------:R-:W-:-:S04]  /*0290*/  ULEA UR6, UR7, UR6, 0x18 ;  /* 0x0000000607067291 */ /* 0x000fc8000f8ec0ff */
[C---:B------:R-:W-:Y:S02]  /*02a0*/  LEA R3, R2.reuse, UR5, 0x2 ;  /* 0x0000000502037c11 */ /* 0x040fe4000f8e10ff */
[----:B0-----:R-:W-:-:S03]  /*02b0*/  LEA R7, R2, UR6, 0x2 ;  /* 0x0000000602077c11 */ /* 0x001fc6000f8e10ff */
[----:B-1----:R0:W-:Y:S04]  /*02c0*/  STS [R3], R8 ;  /* 0x0000000803007388 */ /* 0x0021e80000000800 */
[----:B--2---:R0:W-:Y:S01]  /*02d0*/  STS [R7], R6 ;  /* 0x0000000607007388 */ /* 0x0041e20000000800 */
[----:B------:R-:W-:Y:S06]  /*02e0*/  BAR.SYNC.DEFER_BLOCKING 0x0 ;  /* 0x0000000000007b1d */ /* 0x000fec0000010000 */
[----:B------:R-:W-:Y:S05]  /*02f0*/  @!P0 BRA `(.L_x_4) ;  /* 0x0000000000508947 */ /* 0x000fea0003800000 */
[----:B------:R-:W-:-:S07]  /*0300*/  IMAD.MOV.U32 R0, RZ, RZ, R5 ;  /* 0x000000ffff007224 */ /* 0x000fce00078e0005 */
.L_x_7:
[----:B------:R-:W-:Y:S01]  /*0310*/  SHF.R.U32.HI R12, RZ, 0x1, R0 ;  /* 0x00000001ff0c7819 */ /* 0x000fe20000011600 */
[----:B------:R-:W-:Y:S03]  /*0320*/  BSSY.RECONVERGENT B0, `(.L_x_5) ;  /* 0x000000d000007945 */ /* 0x000fe60003800200 */
[----:B------:R-:W-:-:S13]  /*0330*/  ISETP.GE.U32.AND P0, PT, R2, R12, PT ;  /* 0x0000000c0200720c */ /* 0x000fda0003f06070 */
[----:B-1----:R-:W-:Y:S05]  /*0340*/  @P0 BRA `(.L_x_6) ;  /* 0x0000000000280947 */ /* 0x002fea0003800000 */
[----:B0-----:R-:W-:Y:S01]  /*0350*/  IMAD R6, R12, 0x4, R3 ;  /* 0x000000040c067824 */ /* 0x001fe200078e0203 */
[----:B------:R-:W-:Y:S05]  /*0360*/  LDS R9, [R3] ;  /* 0x0000000003097984 */ /* 0x000fea0000000800 */
[----:B------:R-:W0:Y:S02]  /*0370*/  LDS R6, [R6] ;  /* 0x0000000006067984 */ /* 0x000e240000000800 */
[----:B0-----:R-:W-:Y:S01]  /*0380*/  FADD R8, R6, R9 ;  /* 0x0000000906087221 */ /* 0x001fe20000000000 */
[----:B------:R-:W-:-:S04]  /*0390*/  IMAD R9, R12, 0x4, R7 ;  /* 0x000000040c097824 */ /* 0x000fc800078e0207 */
[----:B------:R-:W-:Y:S04]  /*03a0*/  STS [R3], R8 ;  /* 0x0000000803007388 */ /* 0x000fe80000000800 */
[----:B------:R-:W-:Y:S04]  /*03b0*/  LDS R9, [R9] ;  /* 0x0000000009097984 */ /* 0x000fe80000000800 */
[----:B------:R-:W0:Y:S02]  /*03c0*/  LDS R10, [R7] ;  /* 0x00000000070a7984 */ /* 0x000e240000000800 */
[----:B0-----:R-:W-:-:S05]  /*03d0*/  FADD R10, R9, R10 ;  /* 0x0000000a090a7221 */ /* 0x001fca0000000000 */
[----:B------:R1:W-:Y:S02]  /*03e0*/  STS [R7], R10 ;  /* 0x0000000a07007388 */ /* 0x0003e40000000800 */
.L_x_6:
[----:B------:R-:W-:Y:S05]  /*03f0*/  BSYNC.RECONVERGENT B0 ;  /* 0x0000000000007941 */ /* 0x000fea0003800200 */
.L_x_5:
[----:B------:R-:W-:Y:S01]  /*0400*/  BAR.SYNC.DEFER_BLOCKING 0x0 ;  /* 0x0000000000007b1d */ /* 0x000fe20000010000 */
[----:B------:R-:W-:Y:S01]  /*0410*/  ISETP.GT.U32.AND P0, PT, R0, 0x3, PT ;  /* 0x000000030000780c */ /* 0x000fe20003f04070 */
[----:B------:R-:W-:-:S12]  /*0420*/  IMAD.MOV.U32 R0, RZ, RZ, R12 ;  /* 0x000000ffff007224 */ /* 0x000fd800078e000c */
[----:B------:R-:W-:Y:S05]  /*0430*/  @P0 BRA `(.L_x_7) ;  /* 0xfffffffc00b40947 */ /* 0x000fea000383ffff */
.L_x_4:
[----:B------:R-:W-:Y:S01]  /*0440*/  ISETP.NE.AND P0, PT, R2, RZ, PT ;  /* 0x000000ff0200720c */ /* 0x000fe20003f05270 */
[----:B------:R-:W-:-:S12]  /*0450*/  BSSY.RECONVERGENT B0, `(.L_x_8) ;  /* 0x0000027000007945 */ /* 0x000fd80003800200 */
[----:B------:R-:W-:Y:S05]  /*0460*/  @P0 BRA `(.L_x_9) ;  /* 0x0000000000940947 */ /* 0x000fea0003800000 */
[----:B------:R-:W2:Y:S01]  /*0470*/  S2UR UR6, SR_CgaCtaId ;  /* 0x00000000000679c3 */ /* 0x000ea20000008800 */
[----:B------:R-:W-:Y:S02]  /*0480*/  UMOV UR5, 0x400 ;  /* 0x0000040000057882 */ /* 0x000fe40000000000 */
[----:B--2---:R-:W-:Y:S01]  /*0490*/  ULEA UR5, UR6, UR5, 0x18 ;  /* 0x0000000506057291 */ /* 0x004fe2000f8ec0ff */
[----:B------:R-:W0:Y:S08]  /*04a0*/  LDCU UR6, c[0x0][0x3a0] ;  /* 0x00007400ff0677ac */ /* 0x000e300008000800 */
[----:B------:R-:W2:Y:S01]  /*04b0*/  LDS R0, [UR5] ;  /* 0x00000005ff007984 */ /* 0x000ea20008000800 */
[----:B0-----:R-:W-:-:S04]  /*04c0*/  I2FP.F32.U32 R3, UR6 ;  /* 0x0000000600037c45 */ /* 0x001fc80008201000 */
[----:B------:R-:W1:Y:S02]  /*04d0*/  MUFU.RCP R6, R3 ;  /* 0x0000000300067308 */ /* 0x000e640000001000 */
[----:B-1----:R-:W-:-:S04]  /*04e0*/  FFMA R7, -R3, R6, 1 ;  /* 0x3f80000003077423 */ /* 0x002fc80000000106 */
[----:B------:R-:W-:Y:S02]  /*04f0*/  FFMA R7, R6, R7, R6 ;  /* 0x0000000706077223 */ /* 0x000fe40000000006 */
[----:B--2---:R-:W0:Y:S02]  /*0500*/  FCHK P0, R0, R3 ;  /* 0x0000000300007302 */ /* 0x004e240000000000 */
[----:B------:R-:W-:-:S04]  /*0510*/  FFMA R6, R0, R7, RZ ;  /* 0x0000000700067223 */ /* 0x000fc800000000ff */
[----:B------:R-:W-:-:S04]  /*0520*/  FFMA R8, -R3, R6, R0 ;  /* 0x0000000603087223 */ /* 0x000fc80000000100 */
[----:B------:R-:W-:Y:S01]  /*0530*/  FFMA R6, R7, R8, R6 ;  /* 0x0000000807067223 */ /* 0x000fe20000000006 */
[----:B0-----:R-:W-:Y:S06]  /*0540*/  @!P0 BRA `(.L_x_10) ;  /* 0x00000000000c8947 */ /* 0x001fec0003800000 */
[----:B------:R-:W-:-:S07]  /*0550*/  MOV R6, 0x570 ;  /* 0x0000057000067802 */ /* 0x000fce0000000f00 */
[----:B------:R-:W-:Y:S05]  /*0560*/  CALL.REL.NOINC `($__internal_1_$__cuda_sm3x_div_rn_noftz_f32_slowpath) ;  /* 0x0000000c00007944 */ /* 0x000fea0003c00000 */
[----:B------:R-:W-:-:S07]  /*0570*/  MOV R6, R0 ;  /* 0x0000000000067202 */ /* 0x000fce0000000f00 */
.L_x_10:
[----:B------:R-:W0:Y:S01]  /*0580*/  S2UR UR6, SR_CgaCtaId ;  /* 0x00000000000679c3 */ /* 0x000e220000008800 */
[----:B------:R-:W-:Y:S01]  /*0590*/  UMOV UR5, 0x400 ;  /* 0x0000040000057882 */ /* 0x000fe20000000000 */
[----:B------:R-:W1:Y:S02]  /*05a0*/  MUFU.RCP R0, R3 ;  /* 0x0000000300007308 */ /* 0x000e640000001000 */
[----:B-1----:R-:W-:-:S04]  /*05b0*/  FFMA R7, -R3, R0, 1 ;  /* 0x3f80000003077423 */ /* 0x002fc80000000100 */
[----:B------:R-:W-:Y:S01]  /*05c0*/  FFMA R0, R0, R7, R0 ;  /* 0x0000000700007223 */ /* 0x000fe20000000000 */
[----:B0-----:R-:W-:-:S09]  /*05d0*/  ULEA UR5, UR6, UR5, 0x18 ;  /* 0x0000000506057291 */ /* 0x001fd2000f8ec0ff */
[----:B------:R-:W0:Y:S04]  /*05e0*/  LDS R8, [UR5+0x400] ;  /* 0x00040005ff087984 */ /* 0x000e280008000800 */
[----:B------:R1:W-:Y:S01]  /*05f0*/  STS [UR5], R6 ;  /* 0x00000006ff007988 */ /* 0x0003e20008000805 */
[----:B0-----:R-:W0:Y:S01]  /*0600*/  FCHK P0, R8, R3 ;  /* 0x0000000308007302 */ /* 0x001e220000000000 */
[----:B------:R-:W-:-:S04]  /*0610*/  FFMA R7, R0, R8, RZ ;  /* 0x0000000800077223 */ /* 0x000fc800000000ff */
[----:B------:R-:W-:-:S04]  /*0620*/  FFMA R10, -R3, R7, R8 ;  /* 0x00000007030a7223 */ /* 0x000fc80000000108 */
[----:B------:R-:W-:Y:S01]  /*0630*/  FFMA R0, R0, R10, R7 ;  /* 0x0000000a00007223 */ /* 0x000fe20000000007 */
[----:B01----:R-:W-:Y:S06]  /*0640*/  @!P0 BRA `(.L_x_11) ;  /* 0x00000000000c8947 */ /* 0x003fec0003800000 */
[----:B------:R-:W-:Y:S01]  /*0650*/  IMAD.MOV.U32 R0, RZ, RZ, R8 ;  /* 0x000000ffff007224 */ /* 0x000fe200078e0008 */
[----:B------:R-:W-:-:S07]  /*0660*/  MOV R6, 0x680 ;  /* 0x0000068000067802 */ /* 0x000fce0000000f00 */
[----:B------:R-:W-:Y:S05]  /*0670*/  CALL.REL.NOINC `($__internal_1_$__cuda_sm3x_div_rn_noftz_f32_slowpath) ;  /* 0x0000000800bc7944 */ /* 0x000fea0003c00000 */
.L_x_11:
[----:B------:R-:W0:Y:S01]  /*0680*/  S2UR UR6, SR_CgaCtaId ;  /* 0x00000000000679c3 */ /* 0x000e220000008800 */
[----:B------:R-:W-:Y:S02]  /*0690*/  UMOV UR5, 0x400 ;  /* 0x0000040000057882 */ /* 0x000fe40000000000 */
[----:B0-----:R-:W-:-:S09]  /*06a0*/  ULEA UR5, UR6, UR5, 0x18 ;  /* 0x0000000506057291 */ /* 0x001fd2000f8ec0ff */
[----:B------:R2:W-:Y:S03]  /*06b0*/  STS [UR5+0x400], R0 ;  /* 0x00040000ff007988 */ /* 0x0005e60008000805 */
.L_x_9:
[----:B------:R-:W-:Y:S05]  /*06c0*/  BSYNC.RECONVERGENT B0 ;  /* 0x0000000000007941 */ /* 0x000fea0003800200 */
.L_x_8:
[----:B------:R-:W3:Y:S01]  /*06d0*/  LDCU UR7, c[0x0][0x3a0] ;  /* 0x00007400ff0777ac */ /* 0x000ee20008000800 */
[----:B------:R-:W-:Y:S01]  /*06e0*/  BSSY.RECONVERGENT B0, `(.L_x_12) ;  /* 0x0000022000007945 */ /* 0x000fe20003800200 */
[----:B------:R-:W-:Y:S02]  /*06f0*/  IMAD.MOV.U32 R12, RZ, RZ, RZ ;  /* 0x000000ffff0c7224 */ /* 0x000fe400078e00ff */
[----:B0-----:R-:W-:Y:S01]  /*0700*/  IMAD.MOV.U32 R6, RZ, RZ, RZ ;  /* 0x000000ffff067224 */ /* 0x001fe200078e00ff */
[----:B---3--:R-:W-:-:S13]  /*0710*/  ISETP.GE.U32.AND P0, PT, R4, UR7, PT ;  /* 0x0000000704007c0c */ /* 0x008fda000bf06070 */
[----:B------:R-:W-:Y:S05]  /*0720*/  @P0 BRA `(.L_x_13) ;  /* 0x0000000000740947 */ /* 0x000fea0003800000 */
[----:B------:R-:W0:Y:S01]  /*0730*/  S2UR UR6, SR_CgaCtaId ;  /* 0x00000000000679c3 */ /* 0x000e220000008800 */
[----:B------:R-:W-:Y:S01]  /*0740*/  UMOV UR5, 0x400 ;  /* 0x0000040000057882 */ /* 0x000fe20000000000 */
[----:B------:R-:W-:Y:S01]  /*0750*/  BSSY.RECONVERGENT B1, `(.L_x_14) ;  /* 0x0000018000017945 */ /* 0x000fe20003800200 */
[----:B------:R-:W-:Y:S01]  /*0760*/  IMAD.MOV.U32 R3, RZ, RZ, R4 ;  /* 0x000000ffff037224 */ /* 0x000fe200078e0004 */
[----:B-1----:R-:W-:Y:S02]  /*0770*/  CS2R R6, SRZ ;  /* 0x0000000000067805 */ /* 0x002fe4000001ff00 */
[----:B------:R-:W-:Y:S02]  /*0780*/  CS2R R12, SRZ ;  /* 0x00000000000c7805 */ /* 0x000fe4000001ff00 */
[----:B------:R-:W1:Y:S08]  /*0790*/  LDC.64 R8, c[0x0][0x380] ;  /* 0x0000e000ff087b82 */ /* 0x000e700000000a00 */
[----:B------:R-:W3:Y:S01]  /*07a0*/  LDC.64 R10, c[0x0][0x388] ;  /* 0x0000e200ff0a7b82 */ /* 0x000ee20000000a00 */
[----:B0-----:R-:W-:-:S09]  /*07b0*/  ULEA UR5, UR6, UR5, 0x18 ;  /* 0x0000000506057291 */ /* 0x001fd2000f8ec0ff */
[----:B--2---:R-:W0:Y:S04]  /*07c0*/  LDS R0, [UR5] ;  /* 0x00000005ff007984 */ /* 0x004e280008000800 */
[----:B------:R-:W2:Y:S02]  /*07d0*/  LDS R23, [UR5+0x400] ;  /* 0x00040005ff177984 */ /* 0x000ea40008000800 */
.L_x_15:
[----:B-1----:R-:W-:-:S04]  /*07e0*/  IMAD.WIDE.U32 R14, R3, 0x4, R8 ;  /* 0x00000004030e7825 */ /* 0x002fc800078e0008 */
[C---:B---3--:R-:W-:Y:S02]  /*07f0*/  IMAD.WIDE.U32 R18, R3.reuse, 0x4, R10 ;  /* 0x0000000403127825 */ /* 0x048fe400078e000a */
[----:B------:R-:W0:Y:S04]  /*0800*/  LDG.E R15, desc[UR8][R14.64] ;  /* 0x000000080e0f7981 */ /* 0x000e28000c1e1900 */
[----:B------:R-:W2:Y:S01]  /*0810*/  LDG.E R18, desc[UR8][R18.64] ;  /* 0x0000000812127981 */ /* 0x000ea2000c1e1900 */
[----:B------:R-:W-:-:S04]  /*0820*/  IADD3 R3, PT, PT, R3, UR4, RZ ;  /* 0x0000000403037c10 */ /* 0x000fc8000fffe0ff */
[----:B------:R-:W-:Y:S01]  /*0830*/  ISETP.GE.U32.AND P0, PT, R3, UR7, PT ;  /* 0x0000000703007c0c */ /* 0x000fe2000bf06070 */
[----:B0-----:R-:W-:Y:S01]  /*0840*/  FADD R16, -R0, R15 ;  /* 0x0000000f00107221 */ /* 0x001fe20000000100 */
[----:B--2---:R-:W-:-:S03]  /*0850*/  FADD R20, R18, -R23 ;  /* 0x8000001712147221 */ /* 0x004fc60000000000 */
[----:B------:R-:W-:Y:S01]  /*0860*/  FMUL R16, R16, R16 ;  /* 0x0000001010107220 */ /* 0x000fe20000400000 */
[----:B------:R-:W-:-:S05]  /*0870*/  FMUL R20, R20, R20 ;  /* 0x0000001414147220 */ /* 0x000fca0000400000 */
[----:B------:R-:W0:Y:S08]  /*0880*/  F2F.F64.F32 R16, R16 ;  /* 0x0000001000107310 */ /* 0x000e300000201800 */
[----:B------:R-:W1:Y:S01]  /*0890*/  F2F.F64.F32 R20, R20 ;  /* 0x0000001400147310 */ /* 0x000e620000201800 */
[----:B0-----:R-:W-:Y:S02]  /*08a0*/  DADD R12, R16, R12 ;  /* 0x00000000100c7229 */ /* 0x001fe4000000000c */
[----:B-1----:R-:W-:Y:S01]  /*08b0*/  DADD R6, R20, R6 ;  /* 0x0000000014067229 */ /* 0x002fe20000000006 */
[----:B------:R-:W-:Y:S10]  /*08c0*/  @!P0 BRA `(.L_x_15) ;  /* 0xfffffffc00c48947 */ /* 0x000ff4000383ffff */
[----:B------:R-:W-:Y:S05]  /*08d0*/  BSYNC.RECONVERGENT B1 ;  /* 0x0000000000017941 */ /* 0x000fea0003800200 */
.L_x_14:
[----:B------:R0:W3:Y:S08]  /*08e0*/  F2F.F32.F64 R12, R12 ;  /* 0x0000000c000c7310 */ /* 0x0000f00000301000 */
[----:B------:R0:W4:Y:S02]  /*08f0*/  F2F.F32.F64 R6, R6 ;  /* 0x0000000600067310 */ /* 0x0001240000301000 */
.L_x_13:
[----:B------:R-:W-:Y:S05]  /*0900*/  BSYNC.RECONVERGENT B0 ;  /* 0x0000000000007941 */ /* 0x000fea0003800200 */
.L_x_12:
[----:B------:R-:W5:Y:S01]  /*0910*/  S2UR UR7, SR_CgaCtaId ;  /* 0x00000000000779c3 */ /* 0x000f620000008800 */
[----:B------:R-:W-:Y:S01]  /*0920*/  UMOV UR6, 0x400 ;  /* 0x0000040000067882 */ /* 0x000fe20000000000 */
[----:B------:R-:W-:Y:S01]  /*0930*/  ISETP.GE.U32.AND P0, PT, R5, 0x2, PT ;  /* 0x000000020500780c */ /* 0x000fe20003f06070 */
[----:B------:R-:W-:Y:S02]  /*0940*/  UIADD3 UR5, UPT, UPT, UR6, 0x800, URZ ;  /* 0x0000080006057890 */ /* 0x000fe4000fffe0ff */
[----:B------:R-:W-:Y:S02]  /*0950*/  UIADD3 UR6, UPT, UPT, UR6, 0xc00, URZ ;  /* 0x00000c0006067890 */ /* 0x000fe4000fffe0ff */
[----:B-----5:R-:W-:Y:S02]  /*0960*/  ULEA UR5, UR7, UR5, 0x18 ;  /* 0x0000000507057291 */ /* 0x020fe4000f8ec0ff */
[----:B------:R-:W-:-:S04]  /*0970*/  ULEA UR6, UR7, UR6, 0x18 ;  /* 0x0000000607067291 */ /* 0x000fc8000f8ec0ff */
[C---:B------:R-:W-:Y:S02]  /*0980*/  LEA R3, R2.reuse, UR5, 0x2 ;  /* 0x0000000502037c11 */ /* 0x040fe4000f8e10ff */
[----:B01----:R-:W-:-:S03]  /*0990*/  LEA R7, R2, UR6, 0x2 ;  /* 0x0000000602077c11 */ /* 0x003fc6000f8e10ff */
[----:B---3--:R0:W-:Y:S04]  /*09a0*/  STS [R3], R12 ;  /* 0x0000000c03007388 */ /* 0x0081e80000000800 */
[----:B----4-:R0:W-:Y:S01]  /*09b0*/  STS [R7], R6 ;  /* 0x0000000607007388 */ /* 0x0101e20000000800 */
[----:B------:R-:W-:Y:S06]  /*09c0*/  BAR.SYNC.DEFER_BLOCKING 0x0 ;  /* 0x0000000000007b1d */ /* 0x000fec0000010000 */
[----:B------:R-:W-:Y:S05]  /*09d0*/  @!P0 BRA `(.L_x_16) ;  /* 0x0000000000508947 */ /* 0x000fea0003800000 */
[----:B--2---:R-:W-:-:S07]  /*09e0*/  IMAD.MOV.U32 R0, RZ, RZ, R5 ;  /* 0x000000ffff007224 */ /* 0x004fce00078e0005 */
.L_x_19:
[----:B0-----:R-:W-:Y:S01]  /*09f0*/  SHF.R.U32.HI R12, RZ, 0x1, R0 ;  /* 0x00000001ff0c7819 */ /* 0x001fe20000011600 */
[----:B------:R-:W-:Y:S03]  /*0a00*/  BSSY.RECONVERGENT B0, `(.L_x_17) ;  /* 0x000000d000007945 */ /* 0x000fe60003800200 */
[----:B------:R-:W-:-:S13]  /*0a10*/  ISETP.GE.U32.AND P0, PT, R2, R12, PT ;  /* 0x0000000c0200720c */ /* 0x000fda0003f06070 */
[----:B------:R-:W-:Y:S05]  /*0a20*/  @P0 BRA `(.L_x_18) ;  /* 0x0000000000280947 */ /* 0x000fea0003800000 */
[----:B------:R-:W-:Y:S01]  /*0a30*/  IMAD R6, R12, 0x4, R3 ;  /* 0x000000040c067824 */ /* 0x000fe200078e0203 */
        /* <DEDUP_REMOVED lines=9> */
.L_x_18:
[----:B------:R-:W-:Y:S05]  /*0ad0*/  BSYNC.RECONVERGENT B0 ;  /* 0x0000000000007941 */ /* 0x000fea0003800200 */
.L_x_17:
[----:B------:R-:W-:Y:S01]  /*0ae0*/  BAR.SYNC.DEFER_BLOCKING 0x0 ;  /* 0x0000000000007b1d */ /* 0x000fe20000010000 */
[----:B------:R-:W-:Y:S01]  /*0af0*/  ISETP.GE.U32.AND P0, PT, R0, 0x4, PT ;  /* 0x000000040000780c */ /* 0x000fe20003f06070 */
[----:B------:R-:W-:-:S12]  /*0b00*/  IMAD.MOV.U32 R0, RZ, RZ, R12 ;  /* 0x000000ffff007224 */ /* 0x000fd800078e000c */
[----:B------:R-:W-:Y:S05]  /*0b10*/  @P0 BRA `(.L_x_19) ;  /* 0xfffffffc00b40947 */ /* 0x000fea000383ffff */
.L_x_16:
[----:B------:R-:W1:Y:S01]  /*0b20*/  LDCU UR7, c[0x0][0x3a0] ;  /* 0x00007400ff0777ac */ /* 0x000e620008000800 */
[----:B------:R-:W-:Y:S01]  /*0b30*/  BSSY.RECONVERGENT B0, `(.L_x_20) ;  /* 0x000001b000007945 */ /* 0x000fe20003800200 */
[----:B0-----:R-:W-:Y:S02]  /*0b40*/  MOV R6, RZ ;  /* 0x000000ff00067202 */ /* 0x001fe40000000f00 */
[----:B-1----:R-:W-:-:S13]  /*0b50*/  ISETP.GE.U32.AND P0, PT, R4, UR7, PT ;  /* 0x0000000704007c0c */ /* 0x002fda000bf06070 */
[----:B------:R-:W-:Y:S05]  /*0b60*/  @P0 BRA `(.L_x_21) ;  /* 0x00000000005c0947 */ /* 0x000fea0003800000 */
[----:B------:R-:W0:Y:S01]  /*0b70*/  S2UR UR6, SR_CgaCtaId ;  /* 0x00000000000679c3 */ /* 0x000e220000008800 */
[----:B------:R-:W-:Y:S01]  /*0b80*/  UMOV UR5, 0x400 ;  /* 0x0000040000057882 */ /* 0x000fe20000000000 */
[----:B------:R-:W-:Y:S01]  /*0b90*/  BSSY.RECONVERGENT B1, `(.L_x_22) ;  /* 0x0000013000017945 */ /* 0x000fe20003800200 */
[----:B------:R-:W-:-:S05]  /*0ba0*/  CS2R R6, SRZ ;  /* 0x0000000000067805 */ /* 0x000fca000001ff00 */
[----:B------:R-:W1:Y:S08]  /*0bb0*/  LDC.64 R8, c[0x0][0x380] ;  /* 0x0000e000ff087b82 */ /* 0x000e700000000a00 */
[----:B------:R-:W3:Y:S01]  /*0bc0*/  LDC.64 R10, c[0x0][0x388] ;  /* 0x0000e200ff0a7b82 */ /* 0x000ee20000000a00 */
[----:B0-----:R-:W-:-:S09]  /*0bd0*/  ULEA UR5, UR6, UR5, 0x18 ;  /* 0x0000000506057291 */ /* 0x001fd2000f8ec0ff */
[----:B--2---:R-:W0:Y:S04]  /*0be0*/  LDS R0, [UR5] ;  /* 0x00000005ff007984 */ /* 0x004e280008000800 */
[----:B------:R-:W2:Y:S02]  /*0bf0*/  LDS R3, [UR5+0x400] ;  /* 0x00040005ff037984 */ /* 0x000ea40008000800 */
.L_x_23:
[----:B-1----:R-:W-:-:S04]  /*0c00*/  IMAD.WIDE.U32 R12, R4, 0x4, R8 ;  /* 0x00000004040c7825 */ /* 0x002fc800078e0008 */
[C---:B---3--:R-:W-:Y:S02]  /*0c10*/  IMAD.WIDE.U32 R14, R4.reuse, 0x4, R10 ;  /* 0x00000004040e7825 */ /* 0x048fe400078e000a */
[----:B------:R-:W0:Y:S04]  /*0c20*/  LDG.E R13, desc[UR8][R12.64] ;  /* 0x000000080c0d7981 */ /* 0x000e28000c1e1900 */
[----:B------:R-:W2:Y:S01]  /*0c30*/  LDG.E R14, desc[UR8][R14.64] ;  /* 0x000000080e0e7981 */ /* 0x000ea2000c1e1900 */
[----:B------:R-:W-:-:S05]  /*0c40*/  VIADD R4, R4, UR4 ;  /* 0x0000000404047c36 */ /* 0x000fca0008000000 */
[----:B------:R-:W-:Y:S01]  /*0c50*/  ISETP.GE.U32.AND P0, PT, R4, UR7, PT ;  /* 0x0000000704007c0c */ /* 0x000fe2000bf06070 */
[----:B0-----:R-:W-:Y:S01]  /*0c60*/  FADD R16, -R0, R13 ;  /* 0x0000000d00107221 */ /* 0x001fe20000000100 */
[----:B--2---:R-:W-:-:S04]  /*0c70*/  FADD R17, -R3, R14 ;  /* 0x0000000e03117221 */ /* 0x004fc80000000100 */
[----:B------:R-:W-:-:S06]  /*0c80*/  FMUL R16, R16, R17 ;  /* 0x0000001110107220 */ /* 0x000fcc0000400000 */
[----:B------:R-:W0:Y:S02]  /*0c90*/  F2F.F64.F32 R16, R16 ;  /* 0x0000001000107310 */ /* 0x000e240000201800 */
[----:B0-----:R-:W-:Y:S01]  /*0ca0*/  DADD R6, R16, R6 ;  /* 0x0000000010067229 */ /* 0x001fe20000000006 */
[----:B------:R-:W-:Y:S10]  /*0cb0*/  @!P0 BRA `(.L_x_23) ;  /* 0xfffffffc00d08947 */ /* 0x000ff4000383ffff */
[----:B------:R-:W-:Y:S05]  /*0cc0*/  BSYNC.RECONVERGENT B1 ;  /* 0x0000000000017941 */ /* 0x000fea0003800200 */
.L_x_22:
[----:B------:R0:W1:Y:S02]  /*0cd0*/  F2F.F32.F64 R6, R6 ;  /* 0x0000000600067310 */ /* 0x0000640000301000 */
.L_x_21:
[----:B------:R-:W-:Y:S05]  /*0ce0*/  BSYNC.RECONVERGENT B0 ;  /* 0x0000000000007941 */ /* 0x000fea0003800200 */
.L_x_20:
[----:B------:R-:W3:Y:S01]  /*0cf0*/  S2UR UR5, SR_CgaCtaId ;  /* 0x00000000000579c3 */ /* 0x000ee20000008800 */
[----:B------:R-:W-:Y:S01]  /*0d00*/  UMOV UR4, 0x400 ;  /* 0x0000040000047882 */ /* 0x000fe20000000000 */
[----:B------:R-:W-:Y:S01]  /*0d10*/  ISETP.GE.U32.AND P1, PT, R5, 0x2, PT ;  /* 0x000000020500780c */ /* 0x000fe20003f26070 */
[----:B------:R-:W-:Y:S01]  /*0d20*/  UIADD3 UR4, UPT, UPT, UR4, 0x1000, URZ ;  /* 0x0000100004047890 */ /* 0x000fe2000fffe0ff */
[----:B------:R-:W-:-:S03]  /*0d30*/  ISETP.NE.AND P0, PT, R2, RZ, PT ;  /* 0x000000ff0200720c */ /* 0x000fc60003f05270 */
[----:B---3--:R-:W-:-:S06]  /*0d40*/  ULEA UR4, UR5, UR4, 0x18 ;  /* 0x0000000405047291 */ /* 0x008fcc000f8ec0ff */
[----:B------:R-:W-:-:S05]  /*0d50*/  LEA R3, R2, UR4, 0x2 ;  /* 0x0000000402037c11 */ /* 0x000fca000f8e10ff */
[----:B-1----:R1:W-:Y:S01]  /*0d60*/  STS [R3], R6 ;  /* 0x0000000603007388 */ /* 0x0023e20000000800 */
[----:B------:R-:W-:Y:S06]  /*0d70*/  BAR.SYNC.DEFER_BLOCKING 0x0 ;  /* 0x0000000000007b1d */ /* 0x000fec0000010000 */
[----:B------:R-:W-:Y:S05]  /*0d80*/  @!P1 BRA `(.L_x_24) ;  /* 0x00000000002c9947 */ /* 0x000fea0003800000 */
.L_x_25:
[----:B-1----:R-:W-:-:S04]  /*0d90*/  SHF.R.U32.HI R6, RZ, 0x1, R5 ;  /* 0x00000001ff067819 */ /* 0x002fc80000011605 */
[----:B------:R-:W-:-:S13]  /*0da0*/  ISETP.GE.U32.AND P1, PT, R2, R6, PT ;  /* 0x000000060200720c */ /* 0x000fda0003f26070 */
[----:B--2---:R-:W-:Y:S01]  /*0db0*/  @!P1 IMAD R0, R6, 0x4, R3 ;  /* 0x0000000406009824 */ /* 0x004fe200078e0203 */
[----:B0-----:R-:W-:Y:S05]  /*0dc0*/  @!P1 LDS R7, [R3] ;  /* 0x0000000003079984 */ /* 0x001fea0000000800 */
[----:B------:R-:W0:Y:S02]  /*0dd0*/  @!P1 LDS R0, [R0] ;  /* 0x0000000000009984 */ /* 0x000e240000000800 */
[----:B0-----:R-:W-:-:S05]  /*0de0*/  @!P1 FADD R4, R0, R7 ;  /* 0x0000000700049221 */ /* 0x001fca0000000000 */
[----:B------:R3:W-:Y:S01]  /*0df0*/  @!P1 STS [R3], R4 ;  /* 0x0000000403009388 */ /* 0x0007e20000000800 */
[----:B------:R-:W-:Y:S01]  /*0e00*/  BAR.SYNC.DEFER_BLOCKING 0x0 ;  /* 0x0000000000007b1d */ /* 0x000fe20000010000 */
[----:B------:R-:W-:Y:S01]  /*0e10*/  ISETP.GT.U32.AND P1, PT, R5, 0x3, PT ;  /* 0x000000030500780c */ /* 0x000fe20003f24070 */
[----:B------:R-:W-:-:S12]  /*0e20*/  IMAD.MOV.U32 R5, RZ, RZ, R6 ;  /* 0x000000ffff057224 */ /* 0x000fd800078e0006 */
[----:B---3--:R-:W-:Y:S05]  /*0e30*/  @P1 BRA `(.L_x_25) ;  /* 0xfffffffc00d41947 */ /* 0x008fea000383ffff */
.L_x_24:
[----:B------:R-:W-:Y:S05]  /*0e40*/  @P0 EXIT ;  /* 0x000000000000094d */ /* 0x000fea0003800000 */
[----:B------:R-:W3:Y:S01]  /*0e50*/  S2UR UR5, SR_CgaCtaId ;  /* 0x00000000000579c3 */ /* 0x000ee20000008800 */
[----:B------:R-:W-:Y:S02]  /*0e60*/  UMOV UR4, 0x400 ;  /* 0x0000040000047882 */ /* 0x000fe40000000000 */
[----:B---3--:R-:W-:-:S09]  /*0e70*/  ULEA UR4, UR5, UR4, 0x18 ;  /* 0x0000000405047291 */ /* 0x008fd2000f8ec0ff */
[----:B--2---:R-:W-:Y:S04]  /*0e80*/  LDS R0, [UR4+0x800] ;  /* 0x00080004ff007984 */ /* 0x004fe80008000800 */
[----:B-1----:R-:W1:Y:S02]  /*0e90*/  LDS R3, [UR4+0xc00] ;  /* 0x000c0004ff037984 */ /* 0x002e640008000800 */
[----:B-1----:R-:W-:-:S04]  /*0ea0*/  FMUL R0, R0, R3 ;  /* 0x0000000300007220 */ /* 0x002fc80000400000 */
[----:B------:R-:W-:Y:S01]  /*0eb0*/  VIADD R2, R0, 0xf3000000 ;  /* 0xf300000000027836 */ /* 0x000fe20000000000 */
[----:B------:R1:W2:Y:S04]  /*0ec0*/  MUFU.RSQ R3, R0 ;  /* 0x0000000000037308 */ /* 0x0002a80000001400 */
[----:B------:R-:W-:-:S13]  /*0ed0*/  ISETP.GT.U32.AND P0, PT, R2, 0x727fffff, PT ;  /* 0x727fffff0200780c */ /* 0x000fda0003f04070 */
[----:B-12---:R-:W-:Y:S05]  /*0ee0*/  @!P0 BRA `(.L_x_26) ;  /* 0x00000000000c8947 */ /* 0x006fea0003800000 */
[----:B------:R-:W-:-:S07]  /*0ef0*/  MOV R4, 0xf10 ;  /* 0x00000f1000047802 */ /* 0x000fce0000000f00 */
[----:B0-----:R-:W-:Y:S05]  /*0f00*/  CALL.REL.NOINC `($__internal_0_$__cuda_sm20_sqrt_rn_f32_slowpath) ;  /* 0x0000000000387944 */ /* 0x001fea0003c00000 */
[----:B------:R-:W-:Y:S05]  /*0f10*/  BRA `(.L_x_27) ;  /* 0x0000000000107947 */ /* 0x000fea0003800000 */
.L_x_26:
[----:B0-----:R-:W-:Y:S01]  /*0f20*/  FMUL.FTZ R7, R0, R3 ;  /* 0x0000000300077220 */ /* 0x001fe20000410000 */
[----:B------:R-:W-:-:S03]  /*0f30*/  FMUL.FTZ R3, R3, 0.5 ;  /* 0x3f00000003037820 */ /* 0x000fc60000410000 */
[----:B------:R-:W-:-:S04]  /*0f40*/  FFMA R0, -R7, R7, R0 ;  /* 0x0000000707007223 */ /* 0x000fc80000000100 */
[----:B------:R-:W-:-:S07]  /*0f50*/  FFMA R7, R0, R3, R7 ;  /* 0x0000000300077223 */ /* 0x000fce0000000007 */
.L_x_27:
[----:B------:R-:W0:Y:S01]  /*0f60*/  S2UR UR5, SR_CgaCtaId ;  /* 0x00000000000579c3 */ /* 0x000e220000008800 */
[----:B------:R-:W-:-:S07]  /*0f70*/  UMOV UR4, 0x400 ;  /* 0x0000040000047882 */ /* 0x000fce0000000000 */
[----:B------:R-:W1:Y:S08]  /*0f80*/  LDC.64 R2, c[0x0][0x398] ;  /* 0x0000e600ff027b82 */ /* 0x000e700000000a00 */
[----:B------:R-:W2:Y:S01]  /*0f90*/  LDC.64 R4, c[0x0][0x390] ;  /* 0x0000e400ff047b82 */ /* 0x000ea20000000a00 */
[----:B0-----:R-:W-:Y:S01]  /*0fa0*/  ULEA UR4, UR5, UR4, 0x18 ;  /* 0x0000000405047291 */ /* 0x001fe2000f8ec0ff */
[----:B-1----:R-:W-:Y:S08]  /*0fb0*/  REDG.E.ADD.F32.FTZ.RN.STRONG.GPU desc[UR8][R2.64], R7 ;  /* 0x00000007020079a6 */ /* 0x002ff0000c12f308 */
[----:B------:R-:W2:Y:S04]  /*0fc0*/  LDS R9, [UR4+0x1000] ;  /* 0x00100004ff097984 */ /* 0x000ea80008000800 */
[----:B--2---:R-:W-:Y:S01]  /*0fd0*/  REDG.E.ADD.F32.FTZ.RN.STRONG.GPU desc[UR8][R4.64], R9 ;  /* 0x00000009040079a6 */ /* 0x004fe2000c12f308 */
[----:B------:R-:W-:Y:S05]  /*0fe0*/  EXIT ;  /* 0x000000000000794d */ /* 0x000fea0003800000 */
        .weak           $__internal_0_$__cuda_sm20_sqrt_rn_f32_slowpath
        .type           $__internal_0_$__cuda_sm20_sqrt_rn_f32_slowpath,@function
        .size           $__internal_0_$__cuda_sm20_sqrt_rn_f32_slowpath,($__internal_1_$__cuda_sm3x_div_rn_noftz_f32_slowpath - $__internal_0_$__cuda_sm20_sqrt_rn_f32_slowpath)
$__internal_0_$__cuda_sm20_sqrt_rn_f32_slowpath:
[----:B------:R-:W-:-:S13]  /*0ff0*/  LOP3.LUT P0, RZ, R0, 0x7fffffff, RZ, 0xc0, !PT ;  /* 0x7fffffff00ff7812 */ /* 0x000fda000780c0ff */
[----:B------:R-:W-:Y:S01]  /*1000*/  @!P0 MOV R2, R0 ;  /* 0x0000000000028202 */ /* 0x000fe20000000f00 */
[----:B------:R-:W-:Y:S06]  /*1010*/  @!P0 BRA `(.L_x_28) ;  /* 0x0000000000448947 */ /* 0x000fec0003800000 */
[----:B------:R-:W-:-:S13]  /*1020*/  FSETP.GEU.FTZ.AND P0, PT, R0, RZ, PT ;  /* 0x000000ff0000720b */ /* 0x000fda0003f1e000 */
[----:B------:R-:W-:Y:S01]  /*1030*/  @!P0 IMAD.MOV.U32 R2, RZ, RZ, 0x7fffffff ;  /* 0x7fffffffff028424 */ /* 0x000fe200078e00ff */
[----:B------:R-:W-:Y:S06]  /*1040*/  @!P0 BRA `(.L_x_28) ;  /* 0x0000000000388947 */ /* 0x000fec0003800000 */
[----:B------:R-:W-:-:S13]  /*1050*/  FSETP.GTU.FTZ.AND P0, PT, |R0|, +INF , PT ;  /* 0x7f8000000000780b */ /* 0x000fda0003f1c200 */
[----:B------:R-:W-:Y:S01]  /*1060*/  @P0 FADD.FTZ R2, R0, 1 ;  /* 0x3f80000000020421 */ /* 0x000fe20000010000 */
[----:B------:R-:W-:Y:S06]  /*1070*/  @P0 BRA `(.L_x_28) ;  /* 0x00000000002c0947 */ /* 0x000fec0003800000 */
[----:B------:R-:W-:-:S13]  /*1080*/  FSETP.NEU.FTZ.AND P0, PT, |R0|, +INF , PT ;  /* 0x7f8000000000780b */ /* 0x000fda0003f1d200 */
[----:B------:R-:W-:Y:S01]  /*1090*/  @!P0 IMAD.MOV.U32 R2, RZ, RZ, R0 ;  /* 0x000000ffff028224 */ /* 0x000fe200078e0000 */
[----:B------:R-:W-:Y:S06]  /*10a0*/  @!P0 BRA `(.L_x_28) ;  /* 0x0000000000208947 */ /* 0x000fec0003800000 */
[----:B------:R-:W-:-:S04]  /*10b0*/  FFMA R0, R0, 1.84467440737095516160e+19, RZ ;  /* 0x5f80000000007823 */ /* 0x000fc800000000ff */
[----:B------:R-:W0:Y:S02]  /*10c0*/  MUFU.RSQ R3, R0 ;  /* 0x0000000000037308 */ /* 0x000e240000001400 */
[----:B0-----:R-:W-:Y:S01]  /*10d0*/  FMUL.FTZ R5, R0, R3 ;  /* 0x0000000300057220 */ /* 0x001fe20000410000 */
[----:B------:R-:W-:-:S03]  /*10e0*/  FMUL.FTZ R3, R3, 0.5 ;  /* 0x3f00000003037820 */ /* 0x000fc60000410000 */
[----:B------:R-:W-:-:S04]  /*10f0*/  FADD.FTZ R2, -R5, -RZ ;  /* 0x800000ff05027221 */ /* 0x000fc80000010100 */
[----:B------:R-:W-:-:S04]  /*1100*/  FFMA R2, R5, R2, R0 ;  /* 0x0000000205027223 */ /* 0x000fc80000000000 */
[----:B------:R-:W-:-:S04]  /*1110*/  FFMA R2, R2, R3, R5 ;  /* 0x0000000302027223 */ /* 0x000fc80000000005 */
[----:B------:R-:W-:-:S07]  /*1120*/  FMUL.FTZ R2, R2, 2.3283064365386962891e-10 ;  /* 0x2f80000002027820 */ /* 0x000fce0000410000 */
.L_x_28:
[----:B------:R-:W-:Y:S01]  /*1130*/  IMAD.MOV.U32 R7, RZ, RZ, R2 ;  /* 0x000000ffff077224 */ /* 0x000fe200078e0002 */
[----:B------:R-:W-:Y:S01]  /*1140*/  MOV R2, R4 ;  /* 0x0000000400027202 */ /* 0x000fe20000000f00 */
[----:B------:R-:W-:-:S04]  /*1150*/  IMAD.MOV.U32 R3, RZ, RZ, 0x0 ;  /* 0x00000000ff037424 */ /* 0x000fc800078e00ff */
[----:B------:R-:W-:Y:S05]  /*1160*/  RET.REL.NODEC R2 `(_Z18dot_product_kernelPfS_S_S_j) ;  /* 0xffffffec02a47950 */ /* 0x000fea0003c3ffff */
        .weak           $__internal_1_$__cuda_sm3x_div_rn_noftz_f32_slowpath
        .type           $__internal_1_$__cuda_sm3x_div_rn_noftz_f32_slowpath,@function
        .size           $__internal_1_$__cuda_sm3x_div_rn_noftz_f32_slowpath,(.L_x_39 - $__internal_1_$__cuda_sm3x_div_rn_noftz_f32_slowpath)
$__internal_1_$__cuda_sm3x_div_rn_noftz_f32_slowpath:
[----:B------:R-:W-:Y:S02]  /*1170*/  SHF.R.U32.HI R8, RZ, 0x17, R3 ;  /* 0x00000017ff087819 */ /* 0x000fe40000011603 */
[----:B------:R-:W-:Y:S02]  /*1180*/  SHF.R.U32.HI R7, RZ, 0x17, R0 ;  /* 0x00000017ff077819 */ /* 0x000fe40000011600 */
[----:B------:R-:W-:Y:S02]  /*1190*/  LOP3.LUT R14, R8, 0xff, RZ, 0xc0, !PT ;  /* 0x000000ff080e7812 */ /* 0x000fe400078ec0ff */
[----:B------:R-:W-:Y:S02]  /*11a0*/  LOP3.LUT R12, R7, 0xff, RZ, 0xc0, !PT ;  /* 0x000000ff070c7812 */ /* 0x000fe400078ec0ff */
[----:B------:R-:W-:Y:S01]  /*11b0*/  MOV R7, R3 ;  /* 0x0000000300077202 */ /* 0x000fe20000000f00 */
[----:B------:R-:W-:Y:S02]  /*11c0*/  VIADD R10, R14, 0xffffffff ;  /* 0xffffffff0e0a7836 */ /* 0x000fe40000000000 */
[----:B------:R-:W-:-:S03]  /*11d0*/  VIADD R9, R12, 0xffffffff ;  /* 0xffffffff0c097836 */ /* 0x000fc60000000000 */
[----:B------:R-:W-:-:S04]  /*11e0*/  ISETP.GT.U32.AND P0, PT, R10, 0xfd, PT ;  /* 0x000000fd0a00780c */ /* 0x000fc80003f04070 */
[----:B------:R-:W-:-:S13]  /*11f0*/  ISETP.GT.U32.OR P0, PT, R9, 0xfd, P0 ;  /* 0x000000fd0900780c */ /* 0x000fda0000704470 */
[----:B------:R-:W-:Y:S01]  /*1200*/  @!P0 IMAD.MOV.U32 R8, RZ, RZ, RZ ;  /* 0x000000ffff088224 */ /* 0x000fe200078e00ff */
[----:B------:R-:W-:Y:S06]  /*1210*/  @!P0 BRA `(.L_x_29) ;  /* 0x00000000005c8947 */ /* 0x000fec0003800000 */
[----:B------:R-:W-:Y:S02]  /*1220*/  FSETP.GTU.FTZ.AND P0, PT, |R0|, +INF , PT ;  /* 0x7f8000000000780b */ /* 0x000fe40003f1c200 */
[----:B------:R-:W-:-:S04]  /*1230*/  FSETP.GTU.FTZ.AND P1, PT, |R3|, +INF , PT ;  /* 0x7f8000000300780b */ /* 0x000fc80003f3c200 */
[----:B------:R-:W-:-:S13]  /*1240*/  PLOP3.LUT P0, PT, P0, P1, PT, 0xf8, 0x8f ;  /* 0x00000000008f781c */ /* 0x000fda0000703f70 */
[----:B------:R-:W-:Y:S05]  /*1250*/  @P0 BRA `(.L_x_30) ;  /* 0x0000000400440947 */ /* 0x000fea0003800000 */
[----:B------:R-:W-:-:S13]  /*1260*/  LOP3.LUT P0, RZ, R7, 0x7fffffff, R0, 0xc8, !PT ;  /* 0x7fffffff07ff7812 */ /* 0x000fda000780c800 */
[----:B------:R-:W-:Y:S05]  /*1270*/  @!P0 BRA `(.L_x_31) ;  /* 0x0000000400348947 */ /* 0x000fea0003800000 */
[C---:B------:R-:W-:Y:S02]  /*1280*/  FSETP.NEU.FTZ.AND P2, PT, |R0|.reuse, +INF , PT ;  /* 0x7f8000000000780b */ /* 0x040fe40003f5d200 */
[----:B------:R-:W-:Y:S02]  /*1290*/  FSETP.NEU.FTZ.AND P1, PT, |R3|, +INF , PT ;  /* 0x7f8000000300780b */ /* 0x000fe40003f3d200 */
[----:B------:R-:W-:-:S11]  /*12a0*/  FSETP.NEU.FTZ.AND P0, PT, |R0|, +INF , PT ;  /* 0x7f8000000000780b */ /* 0x000fd60003f1d200 */
[----:B------:R-:W-:Y:S05]  /*12b0*/  @!P1 BRA !P2, `(.L_x_31) ;  /* 0x0000000400249947 */ /* 0x000fea0005000000 */
[----:B------:R-:W-:-:S04]  /*12c0*/  LOP3.LUT P2, RZ, R0, 0x7fffffff, RZ, 0xc0, !PT ;  /* 0x7fffffff00ff7812 */ /* 0x000fc8000784c0ff */
[----:B------:R-:W-:-:S13]  /*12d0*/  PLOP3.LUT P1, PT, P1, P2, PT, 0x2f, 0xf2 ;  /* 0x0000000000f2781c */ /* 0x000fda0000f24577 */
[----:B------:R-:W-:Y:S05]  /*12e0*/  @P1 BRA `(.L_x_32) ;  /* 0x0000000400101947 */ /* 0x000fea0003800000 */
[----:B------:R-:W-:-:S04]  /*12f0*/  LOP3.LUT P1, RZ, R7, 0x7fffffff, RZ, 0xc0, !PT ;  /* 0x7fffffff07ff7812 */ /* 0x000fc8000782c0ff */
[----:B------:R-:W-:-:S13]  /*1300*/  PLOP3.LUT P0, PT, P0, P1, PT, 0x2f, 0xf2 ;  /* 0x0000000000f2781c */ /* 0x000fda0000702577 */
[----:B------:R-:W-:Y:S05]  /*1310*/  @P0 BRA `(.L_x_33) ;  /* 0x0000000000f80947 */ /* 0x000fea0003800000 */
[----:B------:R-:W-:Y:S02]  /*1320*/  ISETP.GE.AND P0, PT, R9, RZ, PT ;  /* 0x000000ff0900720c */ /* 0x000fe40003f06270 */
[----:B------:R-:W-:-:S11]  /*1330*/  ISETP.GE.AND P1, PT, R10, RZ, PT ;  /* 0x000000ff0a00720c */ /* 0x000fd60003f26270 */
[----:B------:R-:W-:Y:S02]  /*1340*/  @P0 IMAD.MOV.U32 R8, RZ, RZ, RZ ;  /* 0x000000ffff080224 */ /* 0x000fe400078e00ff */
[----:B------:R-:W-:Y:S01]  /*1350*/  @!P0 FFMA R0, R0, 1.84467440737095516160e+19, RZ ;  /* 0x5f80000000008823 */ /* 0x000fe200000000ff */
[----:B------:R-:W-:Y:S02]  /*1360*/  @!P0 IMAD.MOV.U32 R8, RZ, RZ, -0x40 ;  /* 0xffffffc0ff088424 */ /* 0x000fe400078e00ff */
[----:B------:R-:W-:-:S03]  /*1370*/  @!P1 FFMA R7, R3, 1.84467440737095516160e+19, RZ ;  /* 0x5f80000003079823 */ /* 0x000fc600000000ff */
[----:B------:R-:W-:-:S07]  /*1380*/  @!P1 IADD3 R8, PT, PT, R8, 0x40, RZ ;  /* 0x0000004008089810 */ /* 0x000fce0007ffe0ff */
.L_x_29:
[----:B------:R-:W-:-:S05]  /*1390*/  LEA R10, R14, 0xc0800000, 0x17 ;  /* 0xc08000000e0a7811 */ /* 0x000fca00078eb8ff */
[----:B------:R-:W-:Y:S02]  /*13a0*/  IMAD.IADD R10, R7, 0x1, -R10 ;  /* 0x00000001070a7824 */ /* 0x000fe400078e0a0a */
[----:B------:R-:W-:Y:S02]  /*13b0*/  VIADD R7, R12, 0xffffff81 ;  /* 0xffffff810c077836 */ /* 0x000fe40000000000 */
[----:B------:R-:W0:Y:S01]  /*13c0*/  MUFU.RCP R9, R10 ;  /* 0x0000000a00097308 */ /* 0x000e220000001000 */
[----:B------:R-:W-:Y:S01]  /*13d0*/  FADD.FTZ R11, -R10, -RZ ;  /* 0x800000ff0a0b7221 */ /* 0x000fe20000010100 */
[----:B------:R-:W-:-:S03]  /*13e0*/  IMAD R0, R7, -0x800000, R0 ;  /* 0xff80000007007824 */ /* 0x000fc600078e0200 */
[----:B0-----:R-:W-:-:S04]  /*13f0*/  FFMA R12, R9, R11, 1 ;  /* 0x3f800000090c7423 */ /* 0x001fc8000000000b */
[----:B------:R-:W-:-:S04]  /*1400*/  FFMA R16, R9, R12, R9 ;  /* 0x0000000c09107223 */ /* 0x000fc80000000009 */
[----:B------:R-:W-:-:S04]  /*1410*/  FFMA R9, R0, R16, RZ ;  /* 0x0000001000097223 */ /* 0x000fc800000000ff */
[----:B------:R-:W-:-:S04]  /*1420*/  FFMA R12, R11, R9, R0 ;  /* 0x000000090b0c7223 */ /* 0x000fc80000000000 */
[----:B------:R-:W-:Y:S01]  /*1430*/  FFMA R13, R16, R12, R9 ;  /* 0x0000000c100d7223 */ /* 0x000fe20000000009 */
[----:B------:R-:W-:-:S03]  /*1440*/  IADD3 R9, PT, PT, R7, 0x7f, -R14 ;  /* 0x0000007f07097810 */ /* 0x000fc60007ffe80e */
[----:B------:R-:W-:Y:S02]  /*1450*/  FFMA R12, R11, R13, R0 ;  /* 0x0000000d0b0c7223 */ /* 0x000fe40000000000 */
[----:B------:R-:W-:Y:S02]  /*1460*/  IMAD.IADD R9, R9, 0x1, R8 ;  /* 0x0000000109097824 */ /* 0x000fe400078e0208 */
[----:B------:R-:W-:-:S05]  /*1470*/  FFMA R0, R16, R12, R13 ;  /* 0x0000000c10007223 */ /* 0x000fca000000000d */
[----:B------:R-:W-:-:S04]  /*1480*/  SHF.R.U32.HI R7, RZ, 0x17, R0 ;  /* 0x00000017ff077819 */ /* 0x000fc80000011600 */
[----:B------:R-:W-:-:S04]  /*1490*/  LOP3.LUT R7, R7, 0xff, RZ, 0xc0, !PT ;  /* 0x000000ff07077812 */ /* 0x000fc800078ec0ff */
[----:B------:R-:W-:-:S05]  /*14a0*/  IADD3 R11, PT, PT, R7, R9, RZ ;  /* 0x00000009070b7210 */ /* 0x000fca0007ffe0ff */
[----:B------:R-:W-:-:S05]  /*14b0*/  VIADD R7, R11, 0xffffffff ;  /* 0xffffffff0b077836 */ /* 0x000fca0000000000 */
[----:B------:R-:W-:-:S13]  /*14c0*/  ISETP.GE.U32.AND P0, PT, R7, 0xfe, PT ;  /* 0x000000fe0700780c */ /* 0x000fda0003f06070 */
[----:B------:R-:W-:Y:S05]  /*14d0*/  @!P0 BRA `(.L_x_34) ;  /* 0x0000000000808947 */ /* 0x000fea0003800000 */
[----:B------:R-:W-:-:S13]  /*14e0*/  ISETP.GT.AND P0, PT, R11, 0xfe, PT ;  /* 0x000000fe0b00780c */ /* 0x000fda0003f04270 */
[----:B------:R-:W-:Y:S05]  /*14f0*/  @P0 BRA `(.L_x_35) ;  /* 0x00000000006c0947 */ /* 0x000fea0003800000 */
[----:B------:R-:W-:-:S13]  /*1500*/  ISETP.GE.AND P0, PT, R11, 0x1, PT ;  /* 0x000000010b00780c */ /* 0x000fda0003f06270 */
[----:B------:R-:W-:Y:S05]  /*1510*/  @P0 BRA `(.L_x_36) ;  /* 0x0000000000980947 */ /* 0x000fea0003800000 */
[----:B------:R-:W-:Y:S02]  /*1520*/  ISETP.GE.AND P0, PT, R11, -0x18, PT ;  /* 0xffffffe80b00780c */ /* 0x000fe40003f06270 */
[----:B------:R-:W-:-:S11]  /*1530*/  LOP3.LUT R0, R0, 0x80000000, RZ, 0xc0, !PT ;  /* 0x8000000000007812 */ /* 0x000fd600078ec0ff */
[----:B------:R-:W-:Y:S05]  /*1540*/  @!P0 BRA `(.L_x_36) ;  /* 0x00000000008c8947 */ /* 0x000fea0003800000 */
[CCC-:B------:R-:W-:Y:S01]  /*1550*/  FFMA.RZ R7, R16.reuse, R12.reuse, R13.reuse ;  /* 0x0000000c10077223 */ /* 0x1c0fe2000000c00d */
[C---:B------:R-:W-:Y:S02]  /*1560*/  VIADD R10, R11.reuse, 0x20 ;  /* 0x000000200b0a7836 */ /* 0x040fe40000000000 */
[CCC-:B------:R-:W-:Y:S01]  /*1570*/  FFMA.RM R8, R16.reuse, R12.reuse, R13.reuse ;  /* 0x0000000c10087223 */ /* 0x1c0fe2000000400d */
[----:B------:R-:W-:Y:S02]  /*1580*/  ISETP.NE.AND P2, PT, R11, RZ, PT ;  /* 0x000000ff0b00720c */ /* 0x000fe40003f45270 */
[----:B------:R-:W-:Y:S01]  /*1590*/  LOP3.LUT R9, R7, 0x7fffff, RZ, 0xc0, !PT ;  /* 0x007fffff07097812 */ /* 0x000fe200078ec0ff */
[----:B------:R-:W-:Y:S01]  /*15a0*/  FFMA.RP R7, R16, R12, R13 ;  /* 0x0000000c10077223 */ /* 0x000fe2000000800d */
[----:B------:R-:W-:Y:S01]  /*15b0*/  ISETP.NE.AND P1, PT, R11, RZ, PT ;  /* 0x000000ff0b00720c */ /* 0x000fe20003f25270 */
[----:B------:R-:W-:Y:S01]  /*15c0*/  IMAD.MOV R11, RZ, RZ, -R11 ;  /* 0x000000ffff0b7224 */ /* 0x000fe200078e0a0b */
[----:B------:R-:W-:-:S02]  /*15d0*/  LOP3.LUT R9, R9, 0x800000, RZ, 0xfc, !PT ;  /* 0x0080000009097812 */ /* 0x000fc400078efcff */
[----:B------:R-:W-:Y:S02]  /*15e0*/  FSETP.NEU.FTZ.AND P0, PT, R7, R8, PT ;  /* 0x000000080700720b */ /* 0x000fe40003f1d000 */
[----:B------:R-:W-:Y:S02]  /*15f0*/  SHF.L.U32 R10, R9, R10, RZ ;  /* 0x0000000a090a7219 */ /* 0x000fe400000006ff */
[----:B------:R-:W-:Y:S02]  /*1600*/  SEL R8, R11, RZ, P2 ;  /* 0x000000ff0b087207 */ /* 0x000fe40001000000 */
[----:B------:R-:W-:Y:S02]  /*1610*/  ISETP.NE.AND P1, PT, R10, RZ, P1 ;  /* 0x000000ff0a00720c */ /* 0x000fe40000f25270 */
[----:B------:R-:W-:Y:S02]  /*1620*/  SHF.R.U32.HI R8, RZ, R8, R9 ;  /* 0x00000008ff087219 */ /* 0x000fe40000011609 */
[----:B------:R-:W-:-:S02]  /*1630*/  PLOP3.LUT P0, PT, P0, P1, PT, 0xf8, 0x8f ;  /* 0x00000000008f781c */ /* 0x000fc40000703f70 */
[----:B------:R-:W-:Y:S02]  /*1640*/  SHF.R.U32.HI R10, RZ, 0x1, R8 ;  /* 0x00000001ff0a7819 */ /* 0x000fe40000011608 */
[----:B------:R-:W-:-:S04]  /*1650*/  SEL R7, RZ, 0x1, !P0 ;  /* 0x00000001ff077807 */ /* 0x000fc80004000000 */
[----:B------:R-:W-:-:S04]  /*1660*/  LOP3.LUT R7, R7, 0x1, R10, 0xf8, !PT ;  /* 0x0000000107077812 */ /* 0x000fc800078ef80a */
[----:B------:R-:W-:-:S04]  /*1670*/  LOP3.LUT R7, R7, R8, RZ, 0xc0, !PT ;  /* 0x0000000807077212 */ /* 0x000fc800078ec0ff */
[----:B------:R-:W-:-:S04]  /*1680*/  IADD3 R7, PT, PT, R10, R7, RZ ;  /* 0x000000070a077210 */ /* 0x000fc80007ffe0ff */
[----:B------:R-:W-:Y:S01]  /*1690*/  LOP3.LUT R0, R7, R0, RZ, 0xfc, !PT ;  /* 0x0000000007007212 */ /* 0x000fe200078efcff */
[----:B------:R-:W-:Y:S06]  /*16a0*/  BRA `(.L_x_36) ;  /* 0x0000000000347947 */ /* 0x000fec0003800000 */
.L_x_35:
[----:B------:R-:W-:-:S04]  /*16b0*/  LOP3.LUT R0, R0, 0x80000000, RZ, 0xc0, !PT ;  /* 0x8000000000007812 */ /* 0x000fc800078ec0ff */
[----:B------:R-:W-:Y:S01]  /*16c0*/  LOP3.LUT R0, R0, 0x7f800000, RZ, 0xfc, !PT ;  /* 0x7f80000000007812 */ /* 0x000fe200078efcff */
[----:B------:R-:W-:Y:S06]  /*16d0*/  BRA `(.L_x_36) ;  /* 0x0000000000287947 */ /* 0x000fec0003800000 */
.L_x_34:
[----:B------:R-:W-:Y:S01]  /*16e0*/  IMAD R0, R9, 0x800000, R0 ;  /* 0x0080000009007824 */ /* 0x000fe200078e0200 */
[----:B------:R-:W-:Y:S06]  /*16f0*/  BRA `(.L_x_36) ;  /* 0x0000000000207947 */ /* 0x000fec0003800000 */
.L_x_33:
[----:B------:R-:W-:-:S04]  /*1700*/  LOP3.LUT R0, R7, 0x80000000, R0, 0x48, !PT ;  /* 0x8000000007007812 */ /* 0x000fc800078e4800 */
[----:B------:R-:W-:Y:S01]  /*1710*/  LOP3.LUT R0, R0, 0x7f800000, RZ, 0xfc, !PT ;  /* 0x7f80000000007812 */ /* 0x000fe200078efcff */
[----:B------:R-:W-:Y:S06]  /*1720*/  BRA `(.L_x_36) ;  /* 0x0000000000147947 */ /* 0x000fec0003800000 */
.L_x_32:
[----:B------:R-:W-:Y:S01]  /*1730*/  LOP3.LUT R0, R7, 0x80000000, R0, 0x48, !PT ;  /* 0x8000000007007812 */ /* 0x000fe200078e4800 */
[----:B------:R-:W-:Y:S06]  /*1740*/  BRA `(.L_x_36) ;  /* 0x00000000000c7947 */ /* 0x000fec0003800000 */
.L_x_31:
[----:B------:R-:W0:Y:S01]  /*1750*/  MUFU.RSQ R0, -QNAN ;  /* 0xffc0000000007908 */ /* 0x000e220000001400 */
[----:B------:R-:W-:Y:S05]  /*1760*/  BRA `(.L_x_36) ;  /* 0x0000000000047947 */ /* 0x000fea0003800000 */
.L_x_30:
[----:B------:R-:W-:-:S07]  /*1770*/  FADD.FTZ R0, R0, R3 ;  /* 0x0000000300007221 */ /* 0x000fce0000010000 */
.L_x_36:
[----:B------:R-:W-:-:S04]  /*1780*/  IMAD.MOV.U32 R7, RZ, RZ, 0x0 ;  /* 0x00000000ff077424 */ /* 0x000fc800078e00ff */
[----:B0-----:R-:W-:Y:S05]  /*1790*/  RET.REL.NODEC R6 `(_Z18dot_product_kernelPfS_S_S_j) ;  /* 0xffffffe806187950 */ /* 0x001fea0003c3ffff */
.L_x_37:
[----:B------:R-:W-:-:S00]  /*17a0*/  BRA `(.L_x_37) ;  /* 0xfffffffc00fc7947 */ /* 0x000fc0000383ffff */
[----:B------:R-:W-:-:S00]  /*17b0*/  NOP ;  /* 0x0000000000007918 */ /* 0x000fc00000000000 */
        /* <DEDUP_REMOVED lines=12> */
.L_x_39:


//--------------------- .nv.shared._Z18dot_product_kernelPfS_S_S_j --------------------------
	.section	.nv.shared._Z18dot_product_kernelPfS_S_S_j,"aw",@nobits
	.sectionflags	@""
	.align	4
.nv.shared._Z18dot_product_kernelPfS_S_S_j:
	.zero		6144


//--------------------- .nv.shared.reserved.0     --------------------------
	.section	.nv.shared.reserved.0,"aw",@nobits
	.weak		__nv_reservedSMEM_offset_0_alias
	.size		__nv_reservedSMEM_offset_0_alias, 0, 64
	.other		__nv_reservedSMEM_offset_0_alias,@"STO_CUDA_RESERVED_SHARED STV_DEFAULT"
__nv_reservedSMEM_offset_0_alias:
	.zero		0
	.zero		64


//--------------------- .nv.constant0._Z18dot_product_kernelPfS_S_S_j --------------------------
	.section	.nv.constant0._Z18dot_product_kernelPfS_S_S_j,"a",@progbits
	.sectionflags	@""
	.align	4
.nv.constant0._Z18dot_product_kernelPfS_S_S_j:
	.zero		932


//--------------------- SYMBOLS --------------------------

	.type		.nv.reservedSmem.offset0,@object
	.size		.nv.reservedSmem.offset0,0x4
	.type		.nv.reservedSmem.cap,@object
	.size		.nv.reservedSmem.cap,0x4
